//
// Generated by NVIDIA NVVM Compiler
//
// Compiler Build ID: CL-36424714
// Cuda compilation tools, release 13.0, V13.0.88
// Based on NVVM 20.0.0
//

.version 9.0
.target sm_100
.address_size 64

	// .globl	_Z13convolution1DPfS_ii
.const .align 4 .b8 d_kernel[20];

.visible .entry _Z13convolution1DPfS_ii(
	.param .u64 .ptr .align 1 _Z13convolution1DPfS_ii_param_0,
	.param .u64 .ptr .align 1 _Z13convolution1DPfS_ii_param_1,
	.param .u32 _Z13convolution1DPfS_ii_param_2,
	.param .u32 _Z13convolution1DPfS_ii_param_3
)
{
	.reg .pred 	%p<11>;
	.reg .b32 	%r<33>;
	.reg .b32 	%f<112>;
	.reg .b64 	%rd<40>;

	ld.param.u64 	%rd14, [_Z13convolution1DPfS_ii_param_0];
	ld.param.u64 	%rd13, [_Z13convolution1DPfS_ii_param_1];
	ld.param.u32 	%r19, [_Z13convolution1DPfS_ii_param_2];
	ld.param.u32 	%r18, [_Z13convolution1DPfS_ii_param_3];
	cvta.to.global.u64 	%rd1, %rd14;
	mov.u32 	%r20, %ctaid.x;
	mov.u32 	%r21, %ntid.x;
	mov.u32 	%r22, %tid.x;
	mad.lo.s32 	%r1, %r20, %r21, %r22;
	setp.ge.s32 	%p1, %r1, %r19;
	@%p1 bra 	$L__BB0_15;
	max.s32 	%r23, %r1, -1;
	add.s32 	%r24, %r23, 1;
	min.s32 	%r2, %r24, %r18;
	setp.lt.s32 	%p2, %r2, 1;
	mov.f32 	%f111, 0f00000000;
	@%p2 bra 	$L__BB0_14;
	and.b32  	%r3, %r2, 15;
	setp.lt.u32 	%p3, %r2, 16;
	mov.f32 	%f111, 0f00000000;
	mov.b32 	%r30, 0;
	@%p3 bra 	$L__BB0_5;
	and.b32  	%r30, %r2, 2147483632;
	neg.s32 	%r28, %r30;
	mul.wide.s32 	%rd16, %r1, 4;
	add.s64 	%rd17, %rd16, %rd1;
	add.s64 	%rd37, %rd17, -28;
	mov.u64 	%rd18, d_kernel;
	add.s64 	%rd36, %rd18, 32;
	mov.f32 	%f111, 0f00000000;
$L__BB0_4:
	.pragma "nounroll";
	ld.global.f32 	%f18, [%rd37+28];
	ld.const.f32 	%f19, [%rd36+-32];
	fma.rn.f32 	%f20, %f18, %f19, %f111;
	ld.global.f32 	%f21, [%rd37+24];
	ld.const.f32 	%f22, [%rd36+-28];
	fma.rn.f32 	%f23, %f21, %f22, %f20;
	ld.global.f32 	%f24, [%rd37+20];
	ld.const.f32 	%f25, [%rd36+-24];
	fma.rn.f32 	%f26, %f24, %f25, %f23;
	ld.global.f32 	%f27, [%rd37+16];
	ld.const.f32 	%f28, [%rd36+-20];
	fma.rn.f32 	%f29, %f27, %f28, %f26;
	ld.global.f32 	%f30, [%rd37+12];
	ld.const.f32 	%f31, [%rd36+-16];
	fma.rn.f32 	%f32, %f30, %f31, %f29;
	ld.global.f32 	%f33, [%rd37+8];
	ld.const.f32 	%f34, [%rd36+-12];
	fma.rn.f32 	%f35, %f33, %f34, %f32;
	ld.global.f32 	%f36, [%rd37+4];
	ld.const.f32 	%f37, [%rd36+-8];
	fma.rn.f32 	%f38, %f36, %f37, %f35;
	ld.global.f32 	%f39, [%rd37];
	ld.const.f32 	%f40, [%rd36+-4];
	fma.rn.f32 	%f41, %f39, %f40, %f38;
	ld.global.f32 	%f42, [%rd37+-4];
	ld.const.f32 	%f43, [%rd36];
	fma.rn.f32 	%f44, %f42, %f43, %f41;
	ld.global.f32 	%f45, [%rd37+-8];
	ld.const.f32 	%f46, [%rd36+4];
	fma.rn.f32 	%f47, %f45, %f46, %f44;
	ld.global.f32 	%f48, [%rd37+-12];
	ld.const.f32 	%f49, [%rd36+8];
	fma.rn.f32 	%f50, %f48, %f49, %f47;
	ld.global.f32 	%f51, [%rd37+-16];
	ld.const.f32 	%f52, [%rd36+12];
	fma.rn.f32 	%f53, %f51, %f52, %f50;
	ld.global.f32 	%f54, [%rd37+-20];
	ld.const.f32 	%f55, [%rd36+16];
	fma.rn.f32 	%f56, %f54, %f55, %f53;
	ld.global.f32 	%f57, [%rd37+-24];
	ld.const.f32 	%f58, [%rd36+20];
	fma.rn.f32 	%f59, %f57, %f58, %f56;
	ld.global.f32 	%f60, [%rd37+-28];
	ld.const.f32 	%f61, [%rd36+24];
	fma.rn.f32 	%f62, %f60, %f61, %f59;
	ld.global.f32 	%f63, [%rd37+-32];
	ld.const.f32 	%f64, [%rd36+28];
	fma.rn.f32 	%f111, %f63, %f64, %f62;
	add.s32 	%r28, %r28, 16;
	add.s64 	%rd37, %rd37, -64;
	add.s64 	%rd36, %rd36, 64;
	setp.ne.s32 	%p4, %r28, 0;
	@%p4 bra 	$L__BB0_4;
$L__BB0_5:
	setp.eq.s32 	%p5, %r3, 0;
	@%p5 bra 	$L__BB0_14;
	and.b32  	%r9, %r2, 7;
	setp.lt.u32 	%p6, %r3, 8;
	@%p6 bra 	$L__BB0_8;
	sub.s32 	%r26, %r1, %r30;
	mul.wide.s32 	%rd19, %r26, 4;
	add.s64 	%rd20, %rd1, %rd19;
	ld.global.f32 	%f66, [%rd20];
	mul.wide.u32 	%rd21, %r30, 4;
	mov.u64 	%rd22, d_kernel;
	add.s64 	%rd23, %rd22, %rd21;
	ld.const.f32 	%f67, [%rd23];
	fma.rn.f32 	%f68, %f66, %f67, %f111;
	ld.global.f32 	%f69, [%rd20+-4];
	ld.const.f32 	%f70, [%rd23+4];
	fma.rn.f32 	%f71, %f69, %f70, %f68;
	ld.global.f32 	%f72, [%rd20+-8];
	ld.const.f32 	%f73, [%rd23+8];
	fma.rn.f32 	%f74, %f72, %f73, %f71;
	ld.global.f32 	%f75, [%rd20+-12];
	ld.const.f32 	%f76, [%rd23+12];
	fma.rn.f32 	%f77, %f75, %f76, %f74;
	ld.global.f32 	%f78, [%rd20+-16];
	ld.const.f32 	%f79, [%rd23+16];
	fma.rn.f32 	%f80, %f78, %f79, %f77;
	ld.global.f32 	%f81, [%rd20+-20];
	ld.const.f32 	%f82, [%rd23+20];
	fma.rn.f32 	%f83, %f81, %f82, %f80;
	ld.global.f32 	%f84, [%rd20+-24];
	ld.const.f32 	%f85, [%rd23+24];
	fma.rn.f32 	%f86, %f84, %f85, %f83;
	ld.global.f32 	%f87, [%rd20+-28];
	ld.const.f32 	%f88, [%rd23+28];
	fma.rn.f32 	%f111, %f87, %f88, %f86;
	add.s32 	%r30, %r30, 8;
$L__BB0_8:
	setp.eq.s32 	%p7, %r9, 0;
	@%p7 bra 	$L__BB0_14;
	and.b32  	%r12, %r2, 3;
	setp.lt.u32 	%p8, %r9, 4;
	@%p8 bra 	$L__BB0_11;
	sub.s32 	%r27, %r1, %r30;
	mul.wide.s32 	%rd24, %r27, 4;
	add.s64 	%rd25, %rd1, %rd24;
	ld.global.f32 	%f90, [%rd25];
	mul.wide.u32 	%rd26, %r30, 4;
	mov.u64 	%rd27, d_kernel;
	add.s64 	%rd28, %rd27, %rd26;
	ld.const.f32 	%f91, [%rd28];
	fma.rn.f32 	%f92, %f90, %f91, %f111;
	ld.global.f32 	%f93, [%rd25+-4];
	ld.const.f32 	%f94, [%rd28+4];
	fma.rn.f32 	%f95, %f93, %f94, %f92;
	ld.global.f32 	%f96, [%rd25+-8];
	ld.const.f32 	%f97, [%rd28+8];
	fma.rn.f32 	%f98, %f96, %f97, %f95;
	ld.global.f32 	%f99, [%rd25+-12];
	ld.const.f32 	%f100, [%rd28+12];
	fma.rn.f32 	%f111, %f99, %f100, %f98;
	add.s32 	%r30, %r30, 4;
$L__BB0_11:
	setp.eq.s32 	%p9, %r12, 0;
	@%p9 bra 	$L__BB0_14;
	mul.wide.u32 	%rd29, %r30, 4;
	mov.u64 	%rd30, d_kernel;
	add.s64 	%rd39, %rd30, %rd29;
	mul.wide.s32 	%rd31, %r1, 4;
	sub.s64 	%rd32, %rd31, %rd29;
	add.s64 	%rd38, %rd1, %rd32;
	neg.s32 	%r32, %r12;
$L__BB0_13:
	.pragma "nounroll";
	ld.global.f32 	%f101, [%rd38];
	ld.const.f32 	%f102, [%rd39];
	fma.rn.f32 	%f111, %f101, %f102, %f111;
	add.s64 	%rd39, %rd39, 4;
	add.s64 	%rd38, %rd38, -4;
	add.s32 	%r32, %r32, 1;
	setp.ne.s32 	%p10, %r32, 0;
	@%p10 bra 	$L__BB0_13;
$L__BB0_14:
	cvta.to.global.u64 	%rd33, %rd13;
	mul.wide.s32 	%rd34, %r1, 4;
	add.s64 	%rd35, %rd33, %rd34;
	st.global.f32 	[%rd35], %f111;
$L__BB0_15:
	ret;

}


// ===== COMPILED SASS (sm_100) =====

	.target	sm_100

	.elftype	@"ET_EXEC"


//--------------------- .note.nv.tkinfo           --------------------------
	.section	.note.nv.tkinfo,"",@"SHT_NOTE"
	.sectionflags	@"SHF_NOTE_NV_TKINFO"
	.tkinfo
        /*0018*/ 	.word	0x00000002
        /*0030*/ 	.string	""
        /*0030*/ 	.string	"ptxas"
        /*0030*/ 	.string	"Cuda compilation tools, release 13.0, V13.0.88"
        /*0030*/ 	.string	"Build cuda_13.0.r13.0/compiler.36424714_0"
        /*0030*/ 	.string	"-arch sm_100 -m 64 "



//--------------------- .note.nv.cuinfo           --------------------------
	.section	.note.nv.cuinfo,"",@"SHT_NOTE"
	.sectionflags	@"SHF_NOTE_NV_CUINFO"
        /*0018*/ 	.short	0x0002
        /*001a*/ 	.short	0x0064
        /*001c*/ 	.short	0x0082
	.zero		2


//--------------------- .nv.info                  --------------------------
	.section	.nv.info,"",@"SHT_CUDA_INFO"
	.align	4


	//----- nvinfo : EIATTR_REGCOUNT
	.align		4
        /*0000*/ 	.byte	0x04, 0x2f
        /*0002*/ 	.short	(.L_2 - .L_1)
	.align		4
.L_1:
        /*0004*/ 	.word	index@(_Z13convolution1DPfS_ii)
        /*0008*/ 	.word	0x00000020


	//----- nvinfo : EIATTR_FRAME_SIZE
	.align		4
.L_2:
        /*000c*/ 	.byte	0x04, 0x11
        /*000e*/ 	.short	(.L_4 - .L_3)
	.align		4
.L_3:
        /*0010*/ 	.word	index@(_Z13convolution1DPfS_ii)
        /*0014*/ 	.word	0x00000000


	//----- nvinfo : EIATTR_MIN_STACK_SIZE
	.align		4
.L_4:
        /*0018*/ 	.byte	0x04, 0x12
        /*001a*/ 	.short	(.L_6 - .L_5)
	.align		4
.L_5:
        /*001c*/ 	.word	index@(_Z13convolution1DPfS_ii)
        /*0020*/ 	.word	0x00000000
.L_6:


//--------------------- .nv.compat                --------------------------
	.section	.nv.compat,"",@"SHT_CUDA_COMPAT_INFO"
	.align	4
        /*0000*/ 	.byte	0x02, 0x09, 0x00, 0x00, 0x02, 0x02, 0x01, 0x00, 0x02, 0x05, 0x05, 0x00, 0x03, 0x07, 0x01, 0x01
        /*0010*/ 	.byte	0x02, 0x03, 0x00, 0x00, 0x02, 0x06, 0x01, 0x00, 0x04, 0x0b, 0x08, 0x00, 0x09, 0x00, 0x00, 0x00
        /*0020*/ 	.byte	0x00, 0x00, 0x00, 0x00


//--------------------- .nv.info._Z13convolution1DPfS_ii --------------------------
	.section	.nv.info._Z13convolution1DPfS_ii,"",@"SHT_CUDA_INFO"
	.sectionflags	@""
	.align	4


	//----- nvinfo : EIATTR_CUDA_API_VERSION
	.align		4
        /*0000*/ 	.byte	0x04, 0x37
        /*0002*/ 	.short	(.L_8 - .L_7)
.L_7:
        /*0004*/ 	.word	0x00000082


	//----- nvinfo : EIATTR_KPARAM_INFO
	.align		4
.L_8:
        /*0008*/ 	.byte	0x04, 0x17
        /*000a*/ 	.short	(.L_10 - .L_9)
.L_9:
        /*000c*/ 	.word	0x00000000
        /*0010*/ 	.short	0x0003
        /*0012*/ 	.short	0x0014
        /*0014*/ 	.byte	0x00, 0xf0, 0x11, 0x00


	//----- nvinfo : EIATTR_KPARAM_INFO
	.align		4
.L_10:
        /*0018*/ 	.byte	0x04, 0x17
        /*001a*/ 	.short	(.L_12 - .L_11)
.L_11:
        /*001c*/ 	.word	0x00000000
        /*0020*/ 	.short	0x0002
        /*0022*/ 	.short	0x0010
        /*0024*/ 	.byte	0x00, 0xf0, 0x11, 0x00


	//----- nvinfo : EIATTR_KPARAM_INFO
	.align		4
.L_12:
        /*0028*/ 	.byte	0x04, 0x17
        /*002a*/ 	.short	(.L_14 - .L_13)
.L_13:
        /*002c*/ 	.word	0x00000000
        /*0030*/ 	.short	0x0001
        /*0032*/ 	.short	0x0008
        /*0034*/ 	.byte	0x00, 0xf5, 0x21, 0x00


	//----- nvinfo : EIATTR_KPARAM_INFO
	.align		4
.L_14:
        /*0038*/ 	.byte	0x04, 0x17
        /*003a*/ 	.short	(.L_16 - .L_15)
.L_15:
        /*003c*/ 	.word	0x00000000
        /*0040*/ 	.short	0x0000
        /*0042*/ 	.short	0x0000
        /*0044*/ 	.byte	0x00, 0xf5, 0x21, 0x00


	//----- nvinfo : EIATTR_SPARSE_MMA_MASK
	.align		4
.L_16:
        /*0048*/ 	.byte	0x03, 0x50
        /*004a*/ 	.short	0x0000


	//----- nvinfo : EIATTR_MAXREG_COUNT
	.align		4
        /*004c*/ 	.byte	0x03, 0x1b
        /*004e*/ 	.short	0x00ff


	//----- nvinfo : EIATTR_MERCURY_ISA_VERSION
	.align		4
        /*0050*/ 	.byte	0x03, 0x5f
        /*0052*/ 	.short	0x0101


	//----- nvinfo : EIATTR_VRC_CTA_INIT_COUNT
	.align		4
        /*0054*/ 	.byte	0x02, 0x4a
	.zero		1
	.zero		1


	//----- nvinfo : EIATTR_EXIT_INSTR_OFFSETS
	.align		4
        /*0058*/ 	.byte	0x04, 0x1c
        /*005a*/ 	.short	(.L_18 - .L_17)


	//   ....[0]....
.L_17:
        /*005c*/ 	.word	0x00000070


	//   ....[1]....
        /*0060*/ 	.word	0x000009b0


	//----- nvinfo : EIATTR_CRS_STACK_SIZE
	.align		4
.L_18:
        /*0064*/ 	.byte	0x04, 0x1e
        /*0066*/ 	.short	(.L_20 - .L_19)
.L_19:
        /*0068*/ 	.word	0x00000000


	//----- nvinfo : EIATTR_CBANK_PARAM_SIZE
	.align		4
.L_20:
        /*006c*/ 	.byte	0x03, 0x19
        /*006e*/ 	.short	0x0018


	//----- nvinfo : EIATTR_PARAM_CBANK
	.align		4
        /*0070*/ 	.byte	0x04, 0x0a
        /*0072*/ 	.short	(.L_22 - .L_21)
	.align		4
.L_21:
        /*0074*/ 	.word	index@(.nv.constant0._Z13convolution1DPfS_ii)
        /*0078*/ 	.short	0x0380
        /*007a*/ 	.short	0x0018


	//----- nvinfo : EIATTR_SW_WAR
	.align		4
.L_22:
        /*007c*/ 	.byte	0x04, 0x36
        /*007e*/ 	.short	(.L_24 - .L_23)
.L_23:
        /*0080*/ 	.word	0x00000008
.L_24:


//--------------------- .nv.callgraph             --------------------------
	.section	.nv.callgraph,"",@"SHT_CUDA_CALLGRAPH"
	.align	4
	.sectionentsize	8
	.align		4
        /*0000*/ 	.word	0x00000000
	.align		4
        /*0004*/ 	.word	0xffffffff
	.align		4
        /*0008*/ 	.word	0x00000000
	.align		4
        /*000c*/ 	.word	0xfffffffe
	.align		4
        /*0010*/ 	.word	0x00000000
	.align		4
        /*0014*/ 	.word	0xfffffffd
	.align		4
        /*0018*/ 	.word	0x00000000
	.align		4
        /*001c*/ 	.word	0xfffffffc


//--------------------- .nv.constant3             --------------------------
	.section	.nv.constant3,"a",@progbits
	.align	4
.nv.constant3:
	.type		d_kernel,@object
	.size		d_kernel,(.L_0 - d_kernel)
d_kernel:
	.zero		20
.L_0:


//--------------------- .text._Z13convolution1DPfS_ii --------------------------
	.section	.text._Z13convolution1DPfS_ii,"ax",@progbits
	.align	128
        .global         _Z13convolution1DPfS_ii
        .type           _Z13convolution1DPfS_ii,@function
        .size           _Z13convolution1DPfS_ii,(.L_x_11 - _Z13convolution1DPfS_ii)
        .other          _Z13convolution1DPfS_ii,@"STO_CUDA_ENTRY STV_DEFAULT"
_Z13convolution1DPfS_ii:
.text._Z13convolution1DPfS_ii:
[----:B------:R-:W-:Y:S01]  /*0000*/  LDC R1, c[0x0][0x37c] ;  /* 0x0000df00ff017b82 */ /* 0x000fe20000000800 */
[----:B------:R-:W0:Y:S07]  /*0010*/  S2R R3, SR_TID.X ;  /* 0x0000000000037919 */ /* 0x000e2e0000002100 */
[----:B------:R-:W0:Y:S01]  /*0020*/  S2UR UR4, SR_CTAID.X ;  /* 0x00000000000479c3 */ /* 0x000e220000002500 */
[----:B------:R-:W1:Y:S07]  /*0030*/  LDCU UR5, c[0x0][0x390] ;  /* 0x00007200ff0577ac */ /* 0x000e6e0008000800 */
[----:B------:R-:W0:Y:S02]  /*0040*/  LDC R10, c[0x0][0x360] ;  /* 0x0000d800ff0a7b82 */ /* 0x000e240000000800 */
[----:B0-----:R-:W-:-:S05]  /*0050*/  IMAD R10, R10, UR4, R3 ;  /* 0x000000040a0a7c24 */ /* 0x001fca000f8e0203 */
[----:B-1----:R-:W-:-:S13]  /*0060*/  ISETP.GE.AND P0, PT, R10, UR5, PT ;  /* 0x000000050a007c0c */ /* 0x002fda000bf06270 */
[----:B------:R-:W-:Y:S05]  /*0070*/  @P0 EXIT ;  /* 0x000000000000094d */ /* 0x000fea0003800000 */
[----:B------:R-:W0:Y:S01]  /*0080*/  LDC R0, c[0x0][0x394] ;  /* 0x0000e500ff007b82 */ /* 0x000e220000000800 */
[----:B------:R-:W-:Y:S01]  /*0090*/  VIMNMX R11, PT, PT, R10, -0x1, !PT ;  /* 0xffffffff0a0b7848 */ /* 0x000fe20007fe0100 */
[----:B------:R-:W1:Y:S01]  /*00a0*/  LDCU.64 UR4, c[0x0][0x358] ;  /* 0x00006b00ff0477ac */ /* 0x000e620008000a00 */
[----:B------:R-:W-:Y:S01]  /*00b0*/  BSSY.RECONVERGENT B0, `(.L_x_0) ;  /* 0x000008c000007945 */ /* 0x000fe20003800200 */
[----:B------:R-:W-:Y:S01]  /*00c0*/  HFMA2 R5, -RZ, RZ, 0, 0 ;  /* 0x00000000ff057431 */ /* 0x000fe200000001ff */
[----:B0-----:R-:W-:-:S04]  /*00d0*/  VIADDMNMX R11, R11, 0x1, R0, PT ;  /* 0x000000010b0b7846 */ /* 0x001fc80003800100 */
[----:B------:R-:W-:-:S13]  /*00e0*/  ISETP.GE.AND P0, PT, R11, 0x1, PT ;  /* 0x000000010b00780c */ /* 0x000fda0003f06270 */
[----:B-1----:R-:W-:Y:S05]  /*00f0*/  @!P0 BRA `(.L_x_1) ;  /* 0x00000008001c8947 */ /* 0x002fea0003800000 */
[C---:B------:R-:W-:Y:S01]  /*0100*/  ISETP.GE.U32.AND P1, PT, R11.reuse, 0x10, PT ;  /* 0x000000100b00780c */ /* 0x040fe20003f26070 */
[----:B------:R-:W-:Y:S01]  /*0110*/  BSSY.RECONVERGENT B1, `(.L_x_2) ;  /* 0x000003c000017945 */ /* 0x000fe20003800200 */
[----:B------:R-:W-:Y:S02]  /*0120*/  LOP3.LUT R13, R11, 0xf, RZ, 0xc0, !PT ;  /* 0x0000000f0b0d7812 */ /* 0x000fe400078ec0ff */
[----:B------:R-:W-:Y:S02]  /*0130*/  MOV R5, RZ ;  /* 0x000000ff00057202 */ /* 0x000fe40000000f00 */
[----:B------:R-:W-:Y:S02]  /*0140*/  ISETP.NE.AND P0, PT, R13, RZ, PT ;  /* 0x000000ff0d00720c */ /* 0x000fe40003f05270 */
[----:B------:R-:W-:-:S05]  /*0150*/  MOV R15, RZ ;  /* 0x000000ff000f7202 */ /* 0x000fca0000000f00 */
[----:B------:R-:W-:Y:S06]  /*0160*/  @!P1 BRA `(.L_x_3) ;  /* 0x0000000000d89947 */ /* 0x000fec0003800000 */
[----:B------:R-:W0:Y:S01]  /*0170*/  LDC.64 R2, c[0x0][0x380] ;  /* 0x0000e000ff027b82 */ /* 0x000e220000000a00 */
[----:B------:R-:W-:Y:S01]  /*0180*/  LOP3.LUT R15, R11, 0x7ffffff0, RZ, 0xc0, !PT ;  /* 0x7ffffff00b0f7812 */ /* 0x000fe200078ec0ff */
[----:B------:R-:W-:Y:S01]  /*0190*/  IMAD.MOV.U32 R5, RZ, RZ, RZ ;  /* 0x000000ffff057224 */ /* 0x000fe200078e00ff */
[----:B------:R-:W-:Y:S02]  /*01a0*/  MOV R12, 0x20 ;  /* 0x00000020000c7802 */ /* 0x000fe40000000f00 */
[----:B------:R-:W-:Y:S01]  /*01b0*/  IADD3 R0, PT, PT, -R15, RZ, RZ ;  /* 0x000000ff0f007210 */ /* 0x000fe20007ffe1ff */
[----:B0-----:R-:W-:-:S03]  /*01c0*/  IMAD.WIDE R2, R10, 0x4, R2 ;  /* 0x000000040a027825 */ /* 0x001fc600078e0202 */
[----:B------:R-:W-:-:S04]  /*01d0*/  IADD3 R24, P1, PT, R2, -0x1c, RZ ;  /* 0xffffffe402187810 */ /* 0x000fc80007f3e0ff */
[----:B------:R-:W-:-:S09]  /*01e0*/  IADD3.X R25, PT, PT, R3, -0x1, RZ, P1, !PT ;  /* 0xffffffff03197810 */ /* 0x000fd20000ffe4ff */
.L_x_4:
[----:B------:R-:W2:Y:S01]  /*01f0*/  LDG.E R6, desc[UR4][R24.64+0x1c] ;  /* 0x00001c0418067981 */ /* 0x000ea2000c1e1900 */
[----:B------:R-:W2:Y:S03]  /*0200*/  LDC.64 R2, c[0x3][R12+-0x20] ;  /* 0x00fff8000c027b82 */ /* 0x000ea60000000a00 */
[----:B------:R-:W3:Y:S04]  /*0210*/  LDG.E R29, desc[UR4][R24.64+0x18] ;  /* 0x00001804181d7981 */ /* 0x000ee8000c1e1900 */
[----:B------:R-:W4:Y:S04]  /*0220*/  LDG.E R7, desc[UR4][R24.64+0x14] ;  /* 0x0000140418077981 */ /* 0x000f28000c1e1900 */
[----:B------:R-:W5:Y:S04]  /*0230*/  LDG.E R4, desc[UR4][R24.64+0x10] ;  /* 0x0000100418047981 */ /* 0x000f68000c1e1900 */
        /* <DEDUP_REMOVED lines=11> */
[----:B------:R0:W5:Y:S01]  /*02f0*/  LDG.E R20, desc[UR4][R24.64+-0x20] ;  /* 0xffffe00418147981 */ /* 0x000162000c1e1900 */
[----:B------:R-:W-:-:S04]  /*0300*/  IADD3 R0, PT, PT, R0, 0x10, RZ ;  /* 0x0000001000007810 */ /* 0x000fc80007ffe0ff */
[----:B------:R-:W-:Y:S02]  /*0310*/  ISETP.NE.AND P1, PT, R0, RZ, PT ;  /* 0x000000ff0000720c */ /* 0x000fe40003f25270 */
[----:B0-----:R-:W-:-:S04]  /*0320*/  IADD3 R24, P2, PT, R24, -0x40, RZ ;  /* 0xffffffc018187810 */ /* 0x001fc80007f5e0ff */
[----:B------:R-:W-:Y:S01]  /*0330*/  IADD3.X R25, PT, PT, R25, -0x1, RZ, P2, !PT ;  /* 0xffffffff19197810 */ /* 0x000fe200017fe4ff */
[----:B--2---:R-:W-:-:S04]  /*0340*/  FFMA R2, R6, R2, R5 ;  /* 0x0000000206027223 */ /* 0x004fc80000000005 */
[----:B---3--:R-:W-:Y:S02]  /*0350*/  FFMA R6, R29, R3, R2 ;  /* 0x000000031d067223 */ /* 0x008fe40000000002 */
[----:B------:R-:W4:Y:S02]  /*0360*/  LDC.64 R2, c[0x3][R12+-0x18] ;  /* 0x00fffa000c027b82 */ /* 0x000f240000000a00 */
[----:B----4-:R-:W-:-:S06]  /*0370*/  FFMA R5, R7, R2, R6 ;  /* 0x0000000207057223 */ /* 0x010fcc0000000006 */
[----:B------:R-:W0:Y:S01]  /*0380*/  LDC.64 R6, c[0x3][R12+-0x10] ;  /* 0x00fffc000c067b82 */ /* 0x000e220000000a00 */
[----:B-----5:R-:W-:-:S07]  /*0390*/  FFMA R2, R4, R3, R5 ;  /* 0x0000000304027223 */ /* 0x020fce0000000005 */
[----:B------:R-:W1:Y:S01]  /*03a0*/  LDC.64 R4, c[0x3][R12+-0x8] ;  /* 0x00fffe000c047b82 */ /* 0x000e620000000a00 */
[----:B0-----:R-:W-:-:S07]  /*03b0*/  FFMA R27, R27, R6, R2 ;  /* 0x000000061b1b7223 */ /* 0x001fce0000000002 */
[----:B------:R-:W0:Y:S01]  /*03c0*/  LDC.64 R2, c[0x3][R12] ;  /* 0x00c000000c027b82 */ /* 0x000e220000000a00 */
[----:B------:R-:W-:-:S07]  /*03d0*/  FFMA R8, R8, R7, R27 ;  /* 0x0000000708087223 */ /* 0x000fce000000001b */
[----:B------:R-:W2:Y:S01]  /*03e0*/  LDC.64 R6, c[0x3][R12+0x8] ;  /* 0x00c002000c067b82 */ /* 0x000ea20000000a00 */
[----:B-1----:R-:W-:-:S07]  /*03f0*/  FFMA R27, R9, R4, R8 ;  /* 0x00000004091b7223 */ /* 0x002fce0000000008 */
[----:B------:R-:W1:Y:S01]  /*0400*/  LDC.64 R8, c[0x3][R12+0x10] ;  /* 0x00c004000c087b82 */ /* 0x000e620000000a00 */
[----:B------:R-:W-:-:S07]  /*0410*/  FFMA R22, R22, R5, R27 ;  /* 0x0000000516167223 */ /* 0x000fce000000001b */
[----:B------:R-:W3:Y:S01]  /*0420*/  LDC.64 R4, c[0x3][R12+0x18] ;  /* 0x00c006000c047b82 */ /* 0x000ee20000000a00 */
[----:B0-----:R-:W-:-:S04]  /*0430*/  FFMA R17, R17, R2, R22 ;  /* 0x0000000211117223 */ /* 0x001fc80000000016 */
[----:B------:R-:W-:-:S04]  /*0440*/  FFMA R18, R18, R3, R17 ;  /* 0x0000000312127223 */ /* 0x000fc80000000011 */
[----:B--2---:R-:W-:-:S04]  /*0450*/  FFMA R23, R23, R6, R18 ;  /* 0x0000000617177223 */ /* 0x004fc80000000012 */
[----:B------:R-:W-:-:S04]  /*0460*/  FFMA R16, R16, R7, R23 ;  /* 0x0000000710107223 */ /* 0x000fc80000000017 */
[----:B-1----:R-:W-:-:S04]  /*0470*/  FFMA R21, R21, R8, R16 ;  /* 0x0000000815157223 */ /* 0x002fc80000000010 */
[----:B------:R-:W-:-:S04]  /*0480*/  FFMA R14, R14, R9, R21 ;  /* 0x000000090e0e7223 */ /* 0x000fc80000000015 */
[----:B---3--:R-:W-:Y:S01]  /*0490*/  FFMA R19, R19, R4, R14 ;  /* 0x0000000413137223 */ /* 0x008fe2000000000e */
[----:B------:R-:W-:-:S03]  /*04a0*/  IADD3 R12, PT, PT, R12, 0x40, RZ ;  /* 0x000000400c0c7810 */ /* 0x000fc60007ffe0ff */
[----:B------:R-:W-:Y:S01]  /*04b0*/  FFMA R5, R20, R5, R19 ;  /* 0x0000000514057223 */ /* 0x000fe20000000013 */
[----:B------:R-:W-:Y:S06]  /*04c0*/  @P1 BRA `(.L_x_4) ;  /* 0xfffffffc00481947 */ /* 0x000fec000383ffff */
.L_x_3:
[----:B------:R-:W-:Y:S05]  /*04d0*/  BSYNC.RECONVERGENT B1 ;  /* 0x0000000000017941 */ /* 0x000fea0003800200 */
.L_x_2:
[----:B------:R-:W-:Y:S05]  /*04e0*/  @!P0 BRA `(.L_x_1) ;  /* 0x0000000400208947 */ /* 0x000fea0003800000 */
[----:B------:R-:W-:Y:S01]  /*04f0*/  ISETP.GE.U32.AND P0, PT, R13, 0x8, PT ;  /* 0x000000080d00780c */ /* 0x000fe20003f06070 */
[----:B------:R-:W-:Y:S01]  /*0500*/  BSSY.RECONVERGENT B1, `(.L_x_5) ;  /* 0x000001d000017945 */ /* 0x000fe20003800200 */
[----:B------:R-:W-:-:S04]  /*0510*/  LOP3.LUT R16, R11, 0x7, RZ, 0xc0, !PT ;  /* 0x000000070b107812 */ /* 0x000fc800078ec0ff */
[----:B------:R-:W-:-:S07]  /*0520*/  ISETP.NE.AND P1, PT, R16, RZ, PT ;  /* 0x000000ff1000720c */ /* 0x000fce0003f25270 */
[----:B------:R-:W-:Y:S06]  /*0530*/  @!P0 BRA `(.L_x_6) ;  /* 0x0000000000648947 */ /* 0x000fec0003800000 */
[----:B------:R-:W0:Y:S01]  /*0540*/  LDC.64 R18, c[0x0][0x380] ;  /* 0x0000e000ff127b82 */ /* 0x000e220000000a00 */
[----:B------:R-:W-:-:S04]  /*0550*/  IMAD.IADD R3, R10, 0x1, -R15 ;  /* 0x000000010a037824 */ /* 0x000fc800078e0a0f */
[----:B0-----:R-:W-:-:S05]  /*0560*/  IMAD.WIDE R18, R3, 0x4, R18 ;  /* 0x0000000403127825 */ /* 0x001fca00078e0212 */
[----:B------:R-:W2:Y:S04]  /*0570*/  LDG.E R0, desc[UR4][R18.64] ;  /* 0x0000000412007981 */ /* 0x000ea8000c1e1900 */
[----:B------:R-:W3:Y:S04]  /*0580*/  LDG.E R21, desc[UR4][R18.64+-0x4] ;  /* 0xfffffc0412157981 */ /* 0x000ee8000c1e1900 */
[----:B------:R-:W4:Y:S04]  /*0590*/  LDG.E R14, desc[UR4][R18.64+-0x8] ;  /* 0xfffff804120e7981 */ /* 0x000f28000c1e1900 */
[----:B------:R-:W5:Y:S04]  /*05a0*/  LDG.E R23, desc[UR4][R18.64+-0xc] ;  /* 0xfffff40412177981 */ /* 0x000f68000c1e1900 */
[----:B------:R-:W5:Y:S04]  /*05b0*/  LDG.E R20, desc[UR4][R18.64+-0x10] ;  /* 0xfffff00412147981 */ /* 0x000f68000c1e1900 */
[----:B------:R-:W5:Y:S04]  /*05c0*/  LDG.E R25, desc[UR4][R18.64+-0x14] ;  /* 0xffffec0412197981 */ /* 0x000f68000c1e1900 */
[----:B------:R-:W5:Y:S04]  /*05d0*/  LDG.E R17, desc[UR4][R18.64+-0x18] ;  /* 0xffffe80412117981 */ /* 0x000f68000c1e1900 */
[----:B------:R-:W5:Y:S01]  /*05e0*/  LDG.E R27, desc[UR4][R18.64+-0x1c] ;  /* 0xffffe404121b7981 */ /* 0x000f62000c1e1900 */
[----:B------:R-:W-:-:S02]  /*05f0*/  SHF.L.U32 R4, R15, 0x2, RZ ;  /* 0x000000020f047819 */ /* 0x000fc400000006ff */
[----:B------:R-:W-:Y:S02]  /*0600*/  IADD3 R15, PT, PT, R15, 0x8, RZ ;  /* 0x000000080f0f7810 */ /* 0x000fe40007ffe0ff */
[----:B------:R-:W2:Y:S08]  /*0610*/  LDC.64 R12, c[0x3][R4] ;  /* 0x00c00000040c7b82 */ /* 0x000eb00000000a00 */
[----:B------:R-:W4:Y:S08]  /*0620*/  LDC.64 R2, c[0x3][R4+0x8] ;  /* 0x00c0020004027b82 */ /* 0x000f300000000a00 */
[----:B------:R-:W0:Y:S08]  /*0630*/  LDC.64 R6, c[0x3][R4+0x10] ;  /* 0x00c0040004067b82 */ /* 0x000e300000000a00 */
[----:B------:R-:W1:Y:S01]  /*0640*/  LDC.64 R8, c[0x3][R4+0x18] ;  /* 0x00c0060004087b82 */ /* 0x000e620000000a00 */
[----:B--2---:R-:W-:-:S04]  /*0650*/  FFMA R0, R0, R12, R5 ;  /* 0x0000000c00007223 */ /* 0x004fc80000000005 */
[----:B---3--:R-:W-:-:S04]  /*0660*/  FFMA R13, R21, R13, R0 ;  /* 0x0000000d150d7223 */ /* 0x008fc80000000000 */
[----:B----4-:R-:W-:-:S04]  /*0670*/  FFMA R2, R14, R2, R13 ;  /* 0x000000020e027223 */ /* 0x010fc8000000000d */
[----:B-----5:R-:W-:-:S04]  /*0680*/  FFMA R3, R23, R3, R2 ;  /* 0x0000000317037223 */ /* 0x020fc80000000002 */
[----:B0-----:R-:W-:-:S04]  /*0690*/  FFMA R6, R20, R6, R3 ;  /* 0x0000000614067223 */ /* 0x001fc80000000003 */
[----:B------:R-:W-:-:S04]  /*06a0*/  FFMA R6, R25, R7, R6 ;  /* 0x0000000719067223 */ /* 0x000fc80000000006 */
[----:B-1----:R-:W-:-:S04]  /*06b0*/  FFMA R6, R17, R8, R6 ;  /* 0x0000000811067223 */ /* 0x002fc80000000006 */
[----:B------:R-:W-:-:S07]  /*06c0*/  FFMA R5, R27, R9, R6 ;  /* 0x000000091b057223 */ /* 0x000fce0000000006 */
.L_x_6:
[----:B------:R-:W-:Y:S05]  /*06d0*/  BSYNC.RECONVERGENT B1 ;  /* 0x0000000000017941 */ /* 0x000fea0003800200 */
.L_x_5:
[----:B------:R-:W-:Y:S05]  /*06e0*/  @!P1 BRA `(.L_x_1) ;  /* 0x0000000000a09947 */ /* 0x000fea0003800000 */
[----:B------:R-:W-:Y:S01]  /*06f0*/  ISETP.GE.U32.AND P0, PT, R16, 0x4, PT ;  /* 0x000000041000780c */ /* 0x000fe20003f06070 */
[----:B------:R-:W-:Y:S01]  /*0700*/  BSSY.RECONVERGENT B1, `(.L_x_7) ;  /* 0x0000013000017945 */ /* 0x000fe20003800200 */
[----:B------:R-:W-:-:S04]  /*0710*/  LOP3.LUT R11, R11, 0x3, RZ, 0xc0, !PT ;  /* 0x000000030b0b7812 */ /* 0x000fc800078ec0ff */
[----:B------:R-:W-:-:S07]  /*0720*/  ISETP.NE.AND P1, PT, R11, RZ, PT ;  /* 0x000000ff0b00720c */ /* 0x000fce0003f25270 */
[----:B------:R-:W-:Y:S06]  /*0730*/  @!P0 BRA `(.L_x_8) ;  /* 0x00000000003c8947 */ /* 0x000fec0003800000 */
[----:B------:R-:W0:Y:S01]  /*0740*/  LDC.64 R2, c[0x0][0x380] ;  /* 0x0000e000ff027b82 */ /* 0x000e220000000a00 */
[----:B------:R-:W-:-:S05]  /*0750*/  IADD3 R7, PT, PT, R10, -R15, RZ ;  /* 0x8000000f0a077210 */ /* 0x000fca0007ffe0ff */
[----:B0-----:R-:W-:-:S05]  /*0760*/  IMAD.WIDE R2, R7, 0x4, R2 ;  /* 0x0000000407027825 */ /* 0x001fca00078e0202 */
[----:B------:R-:W2:Y:S04]  /*0770*/  LDG.E R0, desc[UR4][R2.64] ;  /* 0x0000000402007981 */ /* 0x000ea8000c1e1900 */
[----:B------:R-:W3:Y:S04]  /*0780*/  LDG.E R9, desc[UR4][R2.64+-0x4] ;  /* 0xfffffc0402097981 */ /* 0x000ee8000c1e1900 */
[----:B------:R-:W4:Y:S04]  /*0790*/  LDG.E R8, desc[UR4][R2.64+-0x8] ;  /* 0xfffff80402087981 */ /* 0x000f28000c1e1900 */
[----:B------:R-:W5:Y:S01]  /*07a0*/  LDG.E R17, desc[UR4][R2.64+-0xc] ;  /* 0xfffff40402117981 */ /* 0x000f62000c1e1900 */
[C---:B------:R-:W-:Y:S01]  /*07b0*/  IMAD.SHL.U32 R4, R15.reuse, 0x4, RZ ;  /* 0x000000040f047824 */ /* 0x040fe200078e00ff */
[----:B------:R-:W-:-:S03]  /*07c0*/  IADD3 R15, PT, PT, R15, 0x4, RZ ;  /* 0x000000040f0f7810 */ /* 0x000fc60007ffe0ff */
[----:B------:R-:W2:Y:S08]  /*07d0*/  LDC.64 R6, c[0x3][R4] ;  /* 0x00c0000004067b82 */ /* 0x000eb00000000a00 */
[----:B------:R-:W4:Y:S01]  /*07e0*/  LDC.64 R12, c[0x3][R4+0x8] ;  /* 0x00c00200040c7b82 */ /* 0x000f220000000a00 */
[----:B--2---:R-:W-:-:S04]  /*07f0*/  FFMA R0, R0, R6, R5 ;  /* 0x0000000600007223 */ /* 0x004fc80000000005 */
[----:B---3--:R-:W-:-:S04]  /*0800*/  FFMA R7, R9, R7, R0 ;  /* 0x0000000709077223 */ /* 0x008fc80000000000 */
[----:B----4-:R-:W-:-:S04]  /*0810*/  FFMA R8, R8, R12, R7 ;  /* 0x0000000c08087223 */ /* 0x010fc80000000007 */
[----:B-----5:R-:W-:-:S07]  /*0820*/  FFMA R5, R17, R13, R8 ;  /* 0x0000000d11057223 */ /* 0x020fce0000000008 */
.L_x_8:
[----:B------:R-:W-:Y:S05]  /*0830*/  BSYNC.RECONVERGENT B1 ;  /* 0x0000000000017941 */ /* 0x000fea0003800200 */
.L_x_7:
[----:B------:R-:W-:Y:S05]  /*0840*/  @!P1 BRA `(.L_x_1) ;  /* 0x0000000000489947 */ /* 0x000fea0003800000 */
[----:B------:R-:W0:Y:S01]  /*0850*/  LDCU.64 UR6, c[0x0][0x380] ;  /* 0x00007000ff0677ac */ /* 0x000e220008000a00 */
[----:B------:R-:W-:Y:S01]  /*0860*/  IMAD.WIDE.U32 R2, R15, 0x4, RZ ;  /* 0x000000040f027825 */ /* 0x000fe200078e00ff */
[----:B------:R-:W-:Y:S02]  /*0870*/  IADD3 R11, PT, PT, -R11, RZ, RZ ;  /* 0x000000ff0b0b7210 */ /* 0x000fe40007ffe1ff */
[----:B------:R-:W-:Y:S01]  /*0880*/  MOV R8, R2 ;  /* 0x0000000200087202 */ /* 0x000fe20000000f00 */
[----:B------:R-:W-:-:S03]  /*0890*/  IMAD.WIDE R6, R10, 0x4, -R2 ;  /* 0x000000040a067825 */ /* 0x000fc600078e0a02 */
[----:B0-----:R-:W-:-:S04]  /*08a0*/  IADD3 R6, P0, PT, R6, UR6, RZ ;  /* 0x0000000606067c10 */ /* 0x001fc8000ff1e0ff */
[----:B------:R-:W-:-:S09]  /*08b0*/  IADD3.X R7, PT, PT, R7, UR7, RZ, P0, !PT ;  /* 0x0000000707077c10 */ /* 0x000fd200087fe4ff */
.L_x_9:
[----:B------:R-:W-:Y:S01]  /*08c0*/  IMAD.MOV.U32 R2, RZ, RZ, R6 ;  /* 0x000000ffff027224 */ /* 0x000fe200078e0006 */
[----:B------:R-:W-:-:S05]  /*08d0*/  MOV R3, R7 ;  /* 0x0000000700037202 */ /* 0x000fca0000000f00 */
[----:B------:R-:W2:Y:S01]  /*08e0*/  LDG.E R0, desc[UR4][R2.64] ;  /* 0x0000000402007981 */ /* 0x000ea2000c1e1900 */
[----:B------:R0:W2:Y:S01]  /*08f0*/  LDC R4, c[0x3][R8] ;  /* 0x00c0000008047b82 */ /* 0x0000a20000000800 */
[----:B------:R-:W-:Y:S02]  /*0900*/  IADD3 R11, PT, PT, R11, 0x1, RZ ;  /* 0x000000010b0b7810 */ /* 0x000fe40007ffe0ff */
[----:B------:R-:W-:Y:S02]  /*0910*/  IADD3 R6, P1, PT, R6, -0x4, RZ ;  /* 0xfffffffc06067810 */ /* 0x000fe40007f3e0ff */
[----:B------:R-:W-:Y:S02]  /*0920*/  ISETP.NE.AND P0, PT, R11, RZ, PT ;  /* 0x000000ff0b00720c */ /* 0x000fe40003f05270 */
[----:B------:R-:W-:Y:S02]  /*0930*/  IADD3.X R7, PT, PT, R7, -0x1, RZ, P1, !PT ;  /* 0xffffffff07077810 */ /* 0x000fe40000ffe4ff */
[----:B0-----:R-:W-:Y:S01]  /*0940*/  IADD3 R8, PT, PT, R8, 0x4, RZ ;  /* 0x0000000408087810 */ /* 0x001fe20007ffe0ff */
[----:B--2---:R-:W-:-:S08]  /*0950*/  FFMA R5, R0, R4, R5 ;  /* 0x0000000400057223 */ /* 0x004fd00000000005 */
[----:B------:R-:W-:Y:S05]  /*0960*/  @P0 BRA `(.L_x_9) ;  /* 0xfffffffc00d40947 */ /* 0x000fea000383ffff */
.L_x_1:
[----:B------:R-:W-:Y:S05]  /*0970*/  BSYNC.RECONVERGENT B0 ;  /* 0x0000000000007941 */ /* 0x000fea0003800200 */
.L_x_0:
[----:B------:R-:W0:Y:S02]  /*0980*/  LDC.64 R2, c[0x0][0x388] ;  /* 0x0000e200ff027b82 */ /* 0x000e240000000a00 */
[----:B0-----:R-:W-:-:S05]  /*0990*/  IMAD.WIDE R10, R10, 0x4, R2 ;  /* 0x000000040a0a7825 */ /* 0x001fca00078e0202 */
[----:B------:R-:W-:Y:S01]  /*09a0*/  STG.E desc[UR4][R10.64], R5 ;  /* 0x000000050a007986 */ /* 0x000fe2000c101904 */
[----:B------:R-:W-:Y:S05]  /*09b0*/  EXIT ;  /* 0x000000000000794d */ /* 0x000fea0003800000 */
.L_x_10:
[----:B------:R-:W-:-:S00]  /*09c0*/  BRA `(.L_x_10) ;  /* 0xfffffffc00fc7947 */ /* 0x000fc0000383ffff */
[----:B------:R-:W-:-:S00]  /*09d0*/  NOP ;  /* 0x0000000000007918 */ /* 0x000fc00000000000 */
        /* <DEDUP_REMOVED lines=10> */
.L_x_11:


//--------------------- .nv.shared.reserved.0     --------------------------
	.section	.nv.shared.reserved.0,"aw",@nobits
	.weak		__nv_reservedSMEM_offset_0_alias
	.size		__nv_reservedSMEM_offset_0_alias, 0, 64
	.other		__nv_reservedSMEM_offset_0_alias,@"STO_CUDA_RESERVED_SHARED STV_DEFAULT"
__nv_reservedSMEM_offset_0_alias:
	.zero		0
	.zero		64


//--------------------- .nv.constant0._Z13convolution1DPfS_ii --------------------------
	.section	.nv.constant0._Z13convolution1DPfS_ii,"a",@progbits
	.sectionflags	@""
	.align	4
.nv.constant0._Z13convolution1DPfS_ii:
	.zero		920


//--------------------- SYMBOLS --------------------------

	.type		.nv.reservedSmem.offset0,@object
	.size		.nv.reservedSmem.offset0,0x4
